//
// Generated by NVIDIA NVVM Compiler
//
// Compiler Build ID: CL-36424714
// Cuda compilation tools, release 13.0, V13.0.88
// Based on NVVM 20.0.0
//

.version 9.0
.target sm_100
.address_size 64

	// .globl	_Z14scaleit_kernelPdii

.visible .entry _Z14scaleit_kernelPdii(
	.param .u64 .ptr .align 1 _Z14scaleit_kernelPdii_param_0,
	.param .u32 _Z14scaleit_kernelPdii_param_1,
	.param .u32 _Z14scaleit_kernelPdii_param_2
)
{
	.reg .pred 	%p<2>;
	.reg .b32 	%r<7>;
	.reg .b64 	%rd<5>;
	.reg .b64 	%fd<4>;

	ld.param.u64 	%rd1, [_Z14scaleit_kernelPdii_param_0];
	ld.param.u32 	%r3, [_Z14scaleit_kernelPdii_param_1];
	ld.param.u32 	%r2, [_Z14scaleit_kernelPdii_param_2];
	mov.u32 	%r4, %ctaid.x;
	mov.u32 	%r5, %ntid.x;
	mov.u32 	%r6, %tid.x;
	mad.lo.s32 	%r1, %r4, %r5, %r6;
	setp.ge.s32 	%p1, %r1, %r3;
	@%p1 bra 	$L__BB0_2;
	cvta.to.global.u64 	%rd2, %rd1;
	mul.wide.s32 	%rd3, %r1, 8;
	add.s64 	%rd4, %rd2, %rd3;
	ld.global.f64 	%fd1, [%rd4];
	cvt.rn.f64.s32 	%fd2, %r2;
	mul.f64 	%fd3, %fd1, %fd2;
	st.global.f64 	[%rd4], %fd3;
$L__BB0_2:
	ret;

}


// ===== COMPILED SASS (sm_100) =====

	.target	sm_100

	.elftype	@"ET_EXEC"


//--------------------- .note.nv.tkinfo           --------------------------
	.section	.note.nv.tkinfo,"",@"SHT_NOTE"
	.sectionflags	@"SHF_NOTE_NV_TKINFO"
	.tkinfo
        /*0018*/ 	.word	0x00000002
        /*0030*/ 	.string	""
        /*0030*/ 	.string	"ptxas"
        /*0030*/ 	.string	"Cuda compilation tools, release 13.0, V13.0.88"
        /*0030*/ 	.string	"Build cuda_13.0.r13.0/compiler.36424714_0"
        /*0030*/ 	.string	"-arch sm_100 -m 64 "



//--------------------- .note.nv.cuinfo           --------------------------
	.section	.note.nv.cuinfo,"",@"SHT_NOTE"
	.sectionflags	@"SHF_NOTE_NV_CUINFO"
        /*0018*/ 	.short	0x0002
        /*001a*/ 	.short	0x0064
        /*001c*/ 	.short	0x0082
	.zero		2


//--------------------- .nv.info                  --------------------------
	.section	.nv.info,"",@"SHT_CUDA_INFO"
	.align	4


	//----- nvinfo : EIATTR_REGCOUNT
	.align		4
        /*0000*/ 	.byte	0x04, 0x2f
        /*0002*/ 	.short	(.L_1 - .L_0)
	.align		4
.L_0:
        /*0004*/ 	.word	index@(_Z14scaleit_kernelPdii)
        /*0008*/ 	.word	0x0000000a


	//----- nvinfo : EIATTR_FRAME_SIZE
	.align		4
.L_1:
        /*000c*/ 	.byte	0x04, 0x11
        /*000e*/ 	.short	(.L_3 - .L_2)
	.align		4
.L_2:
        /*0010*/ 	.word	index@(_Z14scaleit_kernelPdii)
        /*0014*/ 	.word	0x00000000


	//----- nvinfo : EIATTR_MIN_STACK_SIZE
	.align		4
.L_3:
        /*0018*/ 	.byte	0x04, 0x12
        /*001a*/ 	.short	(.L_5 - .L_4)
	.align		4
.L_4:
        /*001c*/ 	.word	index@(_Z14scaleit_kernelPdii)
        /*0020*/ 	.word	0x00000000
.L_5:


//--------------------- .nv.compat                --------------------------
	.section	.nv.compat,"",@"SHT_CUDA_COMPAT_INFO"
	.align	4
        /*0000*/ 	.byte	0x02, 0x09, 0x00, 0x00, 0x02, 0x02, 0x01, 0x00, 0x02, 0x05, 0x05, 0x00, 0x03, 0x07, 0x01, 0x01
        /*0010*/ 	.byte	0x02, 0x03, 0x00, 0x00, 0x02, 0x06, 0x01, 0x00, 0x04, 0x0b, 0x08, 0x00, 0x01, 0x00, 0x00, 0x00
        /*0020*/ 	.byte	0x00, 0x00, 0x00, 0x00


//--------------------- .nv.info._Z14scaleit_kernelPdii --------------------------
	.section	.nv.info._Z14scaleit_kernelPdii,"",@"SHT_CUDA_INFO"
	.sectionflags	@""
	.align	4


	//----- nvinfo : EIATTR_CUDA_API_VERSION
	.align		4
        /*0000*/ 	.byte	0x04, 0x37
        /*0002*/ 	.short	(.L_7 - .L_6)
.L_6:
        /*0004*/ 	.word	0x00000082


	//----- nvinfo : EIATTR_KPARAM_INFO
	.align		4
.L_7:
        /*0008*/ 	.byte	0x04, 0x17
        /*000a*/ 	.short	(.L_9 - .L_8)
.L_8:
        /*000c*/ 	.word	0x00000000
        /*0010*/ 	.short	0x0002
        /*0012*/ 	.short	0x000c
        /*0014*/ 	.byte	0x00, 0xf0, 0x11, 0x00


	//----- nvinfo : EIATTR_KPARAM_INFO
	.align		4
.L_9:
        /*0018*/ 	.byte	0x04, 0x17
        /*001a*/ 	.short	(.L_11 - .L_10)
.L_10:
        /*001c*/ 	.word	0x00000000
        /*0020*/ 	.short	0x0001
        /*0022*/ 	.short	0x0008
        /*0024*/ 	.byte	0x00, 0xf0, 0x11, 0x00


	//----- nvinfo : EIATTR_KPARAM_INFO
	.align		4
.L_11:
        /*0028*/ 	.byte	0x04, 0x17
        /*002a*/ 	.short	(.L_13 - .L_12)
.L_12:
        /*002c*/ 	.word	0x00000000
        /*0030*/ 	.short	0x0000
        /*0032*/ 	.short	0x0000
        /*0034*/ 	.byte	0x00, 0xf5, 0x21, 0x00


	//----- nvinfo : EIATTR_SPARSE_MMA_MASK
	.align		4
.L_13:
        /*0038*/ 	.byte	0x03, 0x50
        /*003a*/ 	.short	0x0000


	//----- nvinfo : EIATTR_MAXREG_COUNT
	.align		4
        /*003c*/ 	.byte	0x03, 0x1b
        /*003e*/ 	.short	0x00ff


	//----- nvinfo : EIATTR_MERCURY_ISA_VERSION
	.align		4
        /*0040*/ 	.byte	0x03, 0x5f
        /*0042*/ 	.short	0x0101


	//----- nvinfo : EIATTR_VRC_CTA_INIT_COUNT
	.align		4
        /*0044*/ 	.byte	0x02, 0x4a
	.zero		1
	.zero		1


	//----- nvinfo : EIATTR_EXIT_INSTR_OFFSETS
	.align		4
        /*0048*/ 	.byte	0x04, 0x1c
        /*004a*/ 	.short	(.L_15 - .L_14)


	//   ....[0]....
.L_14:
        /*004c*/ 	.word	0x00000070


	//   ....[1]....
        /*0050*/ 	.word	0x00000100


	//----- nvinfo : EIATTR_CBANK_PARAM_SIZE
	.align		4
.L_15:
        /*0054*/ 	.byte	0x03, 0x19
        /*0056*/ 	.short	0x0010


	//----- nvinfo : EIATTR_PARAM_CBANK
	.align		4
        /*0058*/ 	.byte	0x04, 0x0a
        /*005a*/ 	.short	(.L_17 - .L_16)
	.align		4
.L_16:
        /*005c*/ 	.word	index@(.nv.constant0._Z14scaleit_kernelPdii)
        /*0060*/ 	.short	0x0380
        /*0062*/ 	.short	0x0010


	//----- nvinfo : EIATTR_SW_WAR
	.align		4
.L_17:
        /*0064*/ 	.byte	0x04, 0x36
        /*0066*/ 	.short	(.L_19 - .L_18)
.L_18:
        /*0068*/ 	.word	0x00000008
.L_19:


//--------------------- .nv.callgraph             --------------------------
	.section	.nv.callgraph,"",@"SHT_CUDA_CALLGRAPH"
	.align	4
	.sectionentsize	8
	.align		4
        /*0000*/ 	.word	0x00000000
	.align		4
        /*0004*/ 	.word	0xffffffff
	.align		4
        /*0008*/ 	.word	0x00000000
	.align		4
        /*000c*/ 	.word	0xfffffffe
	.align		4
        /*0010*/ 	.word	0x00000000
	.align		4
        /*0014*/ 	.word	0xfffffffd
	.align		4
        /*0018*/ 	.word	0x00000000
	.align		4
        /*001c*/ 	.word	0xfffffffc


//--------------------- .text._Z14scaleit_kernelPdii --------------------------
	.section	.text._Z14scaleit_kernelPdii,"ax",@progbits
	.align	128
        .global         _Z14scaleit_kernelPdii
        .type           _Z14scaleit_kernelPdii,@function
        .size           _Z14scaleit_kernelPdii,(.L_x_1 - _Z14scaleit_kernelPdii)
        .other          _Z14scaleit_kernelPdii,@"STO_CUDA_ENTRY STV_DEFAULT"
_Z14scaleit_kernelPdii:
.text._Z14scaleit_kernelPdii:
[----:B------:R-:W-:Y:S01]  /*0000*/  LDC R1, c[0x0][0x37c] ;  /* 0x0000df00ff017b82 */ /* 0x000fe20000000800 */
[----:B------:R-:W0:Y:S07]  /*0010*/  S2R R0, SR_TID.X ;  /* 0x0000000000007919 */ /* 0x000e2e0000002100 */
[----:B------:R-:W0:Y:S01]  /*0020*/  S2UR UR4, SR_CTAID.X ;  /* 0x00000000000479c3 */ /* 0x000e220000002500 */
[----:B------:R-:W1:Y:S07]  /*0030*/  LDCU UR5, c[0x0][0x388] ;  /* 0x00007100ff0577ac */ /* 0x000e6e0008000800 */
[----:B------:R-:W0:Y:S02]  /*0040*/  LDC R5, c[0x0][0x360] ;  /* 0x0000d800ff057b82 */ /* 0x000e240000000800 */
[----:B0-----:R-:W-:-:S05]  /*0050*/  IMAD R5, R5, UR4, R0 ;  /* 0x0000000405057c24 */ /* 0x001fca000f8e0200 */
[----:B-1----:R-:W-:-:S13]  /*0060*/  ISETP.GE.AND P0, PT, R5, UR5, PT ;  /* 0x0000000505007c0c */ /* 0x002fda000bf06270 */
[----:B------:R-:W-:Y:S05]  /*0070*/  @P0 EXIT ;  /* 0x000000000000094d */ /* 0x000fea0003800000 */
[----:B------:R-:W0:Y:S01]  /*0080*/  LDC.64 R2, c[0x0][0x380] ;  /* 0x0000e000ff027b82 */ /* 0x000e220000000a00 */
[----:B------:R-:W1:Y:S01]  /*0090*/  LDCU.64 UR4, c[0x0][0x358] ;  /* 0x00006b00ff0477ac */ /* 0x000e620008000a00 */
[----:B------:R-:W2:Y:S01]  /*00a0*/  LDCU UR6, c[0x0][0x38c] ;  /* 0x00007180ff0677ac */ /* 0x000ea20008000800 */
[----:B0-----:R-:W-:-:S05]  /*00b0*/  IMAD.WIDE R2, R5, 0x8, R2 ;  /* 0x0000000805027825 */ /* 0x001fca00078e0202 */
[----:B-1----:R-:W3:Y:S01]  /*00c0*/  LDG.E.64 R4, desc[UR4][R2.64] ;  /* 0x0000000402047981 */ /* 0x002ee2000c1e1b00 */
[----:B--2---:R-:W3:Y:S02]  /*00d0*/  I2F.F64 R6, UR6 ;  /* 0x0000000600067d12 */ /* 0x004ee40008201c00 */
[----:B---3--:R-:W-:-:S07]  /*00e0*/  DMUL R4, R4, R6 ;  /* 0x0000000604047228 */ /* 0x008fce0000000000 */
[----:B------:R-:W-:Y:S01]  /*00f0*/  STG.E.64 desc[UR4][R2.64], R4 ;  /* 0x0000000402007986 */ /* 0x000fe2000c101b04 */
[----:B------:R-:W-:Y:S05]  /*0100*/  EXIT ;  /* 0x000000000000794d */ /* 0x000fea0003800000 */
.L_x_0:
[----:B------:R-:W-:-:S00]  /*0110*/  BRA `(.L_x_0) ;  /* 0xfffffffc00fc7947 */ /* 0x000fc0000383ffff */
[----:B------:R-:W-:-:S00]  /*0120*/  NOP ;  /* 0x0000000000007918 */ /* 0x000fc00000000000 */
        /* <DEDUP_REMOVED lines=13> */
.L_x_1:


//--------------------- .nv.shared.reserved.0     --------------------------
	.section	.nv.shared.reserved.0,"aw",@nobits
	.weak		__nv_reservedSMEM_offset_0_alias
	.size		__nv_reservedSMEM_offset_0_alias, 0, 64
	.other		__nv_reservedSMEM_offset_0_alias,@"STO_CUDA_RESERVED_SHARED STV_DEFAULT"
__nv_reservedSMEM_offset_0_alias:
	.zero		0
	.zero		64


//--------------------- .nv.constant0._Z14scaleit_kernelPdii --------------------------
	.section	.nv.constant0._Z14scaleit_kernelPdii,"a",@progbits
	.sectionflags	@""
	.align	4
.nv.constant0._Z14scaleit_kernelPdii:
	.zero		912


//--------------------- SYMBOLS --------------------------

	.type		.nv.reservedSmem.offset0,@object
	.size		.nv.reservedSmem.offset0,0x4
